//
// Generated by NVIDIA NVVM Compiler
//
// Compiler Build ID: CL-36424714
// Cuda compilation tools, release 13.0, V13.0.88
// Based on NVVM 20.0.0
//

.version 9.0
.target sm_100
.address_size 64

	// .globl	_Z13print_detailsv
.extern .func  (.param .b32 func_retval0) vprintf
(
	.param .b64 vprintf_param_0,
	.param .b64 vprintf_param_1
)
;
.global .align 1 .b8 $str[155] = {84, 104, 114, 101, 97, 100, 73, 100, 120, 46, 120, 32, 58, 32, 37, 100, 44, 32, 84, 104, 114, 101, 97, 100, 73, 100, 120, 46, 121, 32, 58, 32, 37, 100, 44, 84, 104, 114, 101, 97, 100, 73, 100, 120, 46, 122, 32, 58, 32, 37, 100, 44, 32, 66, 108, 111, 99, 107, 100, 73, 100, 120, 46, 120, 32, 58, 32, 37, 100, 44, 32, 66, 108, 111, 99, 107, 100, 73, 100, 120, 46, 121, 32, 58, 32, 37, 100, 44, 32, 66, 108, 111, 99, 107, 100, 73, 100, 120, 46, 122, 32, 58, 32, 37, 100, 44, 32, 103, 114, 105, 100, 68, 105, 109, 46, 120, 32, 58, 32, 37, 100, 44, 32, 103, 114, 105, 100, 68, 105, 109, 46, 121, 32, 58, 32, 37, 100, 44, 32, 103, 114, 105, 100, 68, 105, 109, 46, 122, 32, 58, 32, 37, 100, 10};

.visible .entry _Z13print_detailsv()
{
	.local .align 8 .b8 	__local_depot0[40];
	.reg .b64 	%SP;
	.reg .b64 	%SPL;
	.reg .b32 	%r<12>;
	.reg .b64 	%rd<5>;

	mov.u64 	%SPL, __local_depot0;
	cvta.local.u64 	%SP, %SPL;
	add.u64 	%rd1, %SP, 0;
	add.u64 	%rd2, %SPL, 0;
	mov.u32 	%r1, %tid.x;
	mov.u32 	%r2, %tid.y;
	mov.u32 	%r3, %tid.z;
	mov.u32 	%r4, %ctaid.x;
	mov.u32 	%r5, %ctaid.y;
	mov.u32 	%r6, %ctaid.z;
	mov.u32 	%r7, %nctaid.x;
	mov.u32 	%r8, %nctaid.y;
	mov.u32 	%r9, %nctaid.z;
	st.local.v2.u32 	[%rd2], {%r1, %r2};
	st.local.v2.u32 	[%rd2+8], {%r3, %r4};
	st.local.v2.u32 	[%rd2+16], {%r5, %r6};
	st.local.v2.u32 	[%rd2+24], {%r7, %r8};
	st.local.u32 	[%rd2+32], %r9;
	mov.u64 	%rd3, $str;
	cvta.global.u64 	%rd4, %rd3;
	{ // callseq 0, 0
	.param .b64 param0;
	st.param.b64 	[param0], %rd4;
	.param .b64 param1;
	st.param.b64 	[param1], %rd1;
	.param .b32 retval0;
	call.uni (retval0), 
	vprintf, 
	(
	param0, 
	param1
	);
	ld.param.b32 	%r10, [retval0];
	} // callseq 0
	ret;

}


// ===== COMPILED SASS (sm_100) =====

	.target	sm_100

	.elftype	@"ET_EXEC"


//--------------------- .note.nv.tkinfo           --------------------------
	.section	.note.nv.tkinfo,"",@"SHT_NOTE"
	.sectionflags	@"SHF_NOTE_NV_TKINFO"
	.tkinfo
        /*0018*/ 	.word	0x00000002
        /*0030*/ 	.string	""
        /*0030*/ 	.string	"ptxas"
        /*0030*/ 	.string	"Cuda compilation tools, release 13.0, V13.0.88"
        /*0030*/ 	.string	"Build cuda_13.0.r13.0/compiler.36424714_0"
        /*0030*/ 	.string	"-arch sm_100 -m 64 "



//--------------------- .note.nv.cuinfo           --------------------------
	.section	.note.nv.cuinfo,"",@"SHT_NOTE"
	.sectionflags	@"SHF_NOTE_NV_CUINFO"
        /*0018*/ 	.short	0x0002
        /*001a*/ 	.short	0x0064
        /*001c*/ 	.short	0x0082
	.zero		2


//--------------------- .nv.info                  --------------------------
	.section	.nv.info,"",@"SHT_CUDA_INFO"
	.align	4


	//----- nvinfo : EIATTR_REGCOUNT
	.align		4
        /*0000*/ 	.byte	0x04, 0x2f
        /*0002*/ 	.short	(.L_2 - .L_1)
	.align		4
.L_1:
        /*0004*/ 	.word	index@(_Z13print_detailsv)
        /*0008*/ 	.word	0x00000018


	//----- nvinfo : EIATTR_FRAME_SIZE
	.align		4
.L_2:
        /*000c*/ 	.byte	0x04, 0x11
        /*000e*/ 	.short	(.L_4 - .L_3)
	.align		4
.L_3:
        /*0010*/ 	.word	index@(_Z13print_detailsv)
        /*0014*/ 	.word	0x00000028


	//----- nvinfo : EIATTR_MIN_STACK_SIZE
	.align		4
.L_4:
        /*0018*/ 	.byte	0x04, 0x12
        /*001a*/ 	.short	(.L_6 - .L_5)
	.align		4
.L_5:
        /*001c*/ 	.word	index@(_Z13print_detailsv)
        /*0020*/ 	.word	0x00000028
.L_6:


//--------------------- .nv.compat                --------------------------
	.section	.nv.compat,"",@"SHT_CUDA_COMPAT_INFO"
	.align	4
        /*0000*/ 	.byte	0x02, 0x09, 0x00, 0x00, 0x02, 0x02, 0x01, 0x00, 0x02, 0x05, 0x05, 0x00, 0x03, 0x07, 0x01, 0x01
        /*0010*/ 	.byte	0x02, 0x03, 0x00, 0x00, 0x02, 0x06, 0x01, 0x00, 0x04, 0x0b, 0x08, 0x00, 0x09, 0x00, 0x00, 0x00
        /*0020*/ 	.byte	0x00, 0x00, 0x00, 0x00


//--------------------- .nv.info._Z13print_detailsv --------------------------
	.section	.nv.info._Z13print_detailsv,"",@"SHT_CUDA_INFO"
	.sectionflags	@""
	.align	4


	//----- nvinfo : EIATTR_CUDA_API_VERSION
	.align		4
        /*0000*/ 	.byte	0x04, 0x37
        /*0002*/ 	.short	(.L_8 - .L_7)
.L_7:
        /*0004*/ 	.word	0x00000082


	//----- nvinfo : EIATTR_SPARSE_MMA_MASK
	.align		4
.L_8:
        /*0008*/ 	.byte	0x03, 0x50
        /*000a*/ 	.short	0x0000


	//----- nvinfo : EIATTR_MAXREG_COUNT
	.align		4
        /*000c*/ 	.byte	0x03, 0x1b
        /*000e*/ 	.short	0x00ff


	//----- nvinfo : EIATTR_EXTERNS
	.align		4
        /*0010*/ 	.byte	0x04, 0x0f
        /*0012*/ 	.short	(.L_10 - .L_9)


	//   ....[0]....
	.align		4
.L_9:
        /*0014*/ 	.word	index@(vprintf)


	//----- nvinfo : EIATTR_MERCURY_ISA_VERSION
	.align		4
.L_10:
        /*0018*/ 	.byte	0x03, 0x5f
        /*001a*/ 	.short	0x0101


	//----- nvinfo : EIATTR_VRC_CTA_INIT_COUNT
	.align		4
        /*001c*/ 	.byte	0x02, 0x4a
	.zero		1
	.zero		1


	//----- nvinfo : EIATTR_SYSCALL_OFFSETS
	.align		4
        /*0020*/ 	.byte	0x04, 0x46
        /*0022*/ 	.short	(.L_12 - .L_11)


	//   ....[0]....
.L_11:
        /*0024*/ 	.word	0x000001a0


	//----- nvinfo : EIATTR_EXIT_INSTR_OFFSETS
	.align		4
.L_12:
        /*0028*/ 	.byte	0x04, 0x1c
        /*002a*/ 	.short	(.L_14 - .L_13)


	//   ....[0]....
.L_13:
        /*002c*/ 	.word	0x000001b0


	//----- nvinfo : EIATTR_SW_WAR
	.align		4
.L_14:
        /*0030*/ 	.byte	0x04, 0x36
        /*0032*/ 	.short	(.L_16 - .L_15)
.L_15:
        /*0034*/ 	.word	0x00000008
.L_16:


//--------------------- .nv.callgraph             --------------------------
	.section	.nv.callgraph,"",@"SHT_CUDA_CALLGRAPH"
	.align	4
	.sectionentsize	8
	.align		4
        /*0000*/ 	.word	0x00000000
	.align		4
        /*0004*/ 	.word	0xffffffff
	.align		4
        /*0008*/ 	.word	index@(_Z13print_detailsv)
	.align		4
        /*000c*/ 	.word	index@(vprintf)
	.align		4
        /*0010*/ 	.word	0x00000000
	.align		4
        /*0014*/ 	.word	0xfffffffe
	.align		4
        /*0018*/ 	.word	0x00000000
	.align		4
        /*001c*/ 	.word	0xfffffffd
	.align		4
        /*0020*/ 	.word	0x00000000
	.align		4
        /*0024*/ 	.word	0xfffffffc


//--------------------- .nv.constant4             --------------------------
	.section	.nv.constant4,"a",@progbits
	.align	8
	.align		8
.nv.constant4:
        /*0000*/ 	.dword	vprintf
	.align		8
        /*0008*/ 	.dword	$str


//--------------------- .text._Z13print_detailsv  --------------------------
	.section	.text._Z13print_detailsv,"ax",@progbits
	.align	128
        .global         _Z13print_detailsv
        .type           _Z13print_detailsv,@function
        .size           _Z13print_detailsv,(.L_x_2 - _Z13print_detailsv)
        .other          _Z13print_detailsv,@"STO_CUDA_ENTRY STV_DEFAULT"
_Z13print_detailsv:
.text._Z13print_detailsv:
[----:B------:R-:W0:Y:S01]  /*0000*/  LDC R1, c[0x0][0x37c] ;  /* 0x0000df00ff017b82 */ /* 0x000e220000000800 */
[----:B------:R-:W1:Y:S01]  /*0010*/  S2R R8, SR_TID.X ;  /* 0x0000000000087919 */ /* 0x000e620000002100 */
[----:B------:R-:W2:Y:S06]  /*0020*/  LDCU UR5, c[0x0][0x2fc] ;  /* 0x00005f80ff0577ac */ /* 0x000eac0008000800 */
[----:B------:R-:W3:Y:S01]  /*0030*/  LDC R14, c[0x0][0x370] ;  /* 0x0000dc00ff0e7b82 */ /* 0x000ee20000000800 */
[----:B0-----:R-:W-:Y:S01]  /*0040*/  VIADD R1, R1, 0xffffffd8 ;  /* 0xffffffd801017836 */ /* 0x001fe20000000000 */
[----:B------:R-:W1:Y:S01]  /*0050*/  S2R R9, SR_TID.Y ;  /* 0x0000000000097919 */ /* 0x000e620000002200 */
[----:B------:R-:W-:Y:S01]  /*0060*/  MOV R0, 0x0 ;  /* 0x0000000000007802 */ /* 0x000fe20000000f00 */
[----:B------:R-:W0:Y:S01]  /*0070*/  LDCU UR4, c[0x0][0x2f8] ;  /* 0x00005f00ff0477ac */ /* 0x000e220008000800 */
[----:B------:R-:W4:Y:S03]  /*0080*/  S2R R10, SR_TID.Z ;  /* 0x00000000000a7919 */ /* 0x000f260000002300 */
[----:B------:R-:W3:Y:S01]  /*0090*/  LDC R15, c[0x0][0x374] ;  /* 0x0000dd00ff0f7b82 */ /* 0x000ee20000000800 */
[----:B------:R-:W5:Y:S01]  /*00a0*/  LDCU.64 UR6, c[0x4][0x8] ;  /* 0x01000100ff0677ac */ /* 0x000f620008000a00 */
[----:B------:R-:W4:Y:S01]  /*00b0*/  S2R R11, SR_CTAID.X ;  /* 0x00000000000b7919 */ /* 0x000f220000002500 */
[----:B------:R-:W4:Y:S05]  /*00c0*/  S2R R12, SR_CTAID.Y ;  /* 0x00000000000c7919 */ /* 0x000f2a0000002600 */
[----:B------:R-:W4:Y:S01]  /*00d0*/  LDC R16, c[0x0][0x378] ;  /* 0x0000de00ff107b82 */ /* 0x000f220000000800 */
[----:B------:R-:W4:Y:S01]  /*00e0*/  S2R R13, SR_CTAID.Z ;  /* 0x00000000000d7919 */ /* 0x000f220000002700 */
[----:B0-----:R-:W-:-:S06]  /*00f0*/  IADD3 R6, P0, PT, R1, UR4, RZ ;  /* 0x0000000401067c10 */ /* 0x001fcc000ff1e0ff */
[----:B------:R0:W0:Y:S01]  /*0100*/  LDC.64 R2, c[0x4][R0] ;  /* 0x0100000000027b82 */ /* 0x0000220000000a00 */
[----:B-----5:R-:W-:Y:S01]  /*0110*/  IMAD.U32 R4, RZ, RZ, UR6 ;  /* 0x00000006ff047e24 */ /* 0x020fe2000f8e00ff */
[----:B------:R-:W-:Y:S01]  /*0120*/  MOV R5, UR7 ;  /* 0x0000000700057c02 */ /* 0x000fe20008000f00 */
[----:B--2---:R-:W-:Y:S01]  /*0130*/  IMAD.X R7, RZ, RZ, UR5, P0 ;  /* 0x00000005ff077e24 */ /* 0x004fe200080e06ff */
[----:B---3--:R2:W-:Y:S04]  /*0140*/  STL.64 [R1+0x18], R14 ;  /* 0x0000180e01007387 */ /* 0x0085e80000100a00 */
[----:B-1----:R2:W-:Y:S04]  /*0150*/  STL.64 [R1], R8 ;  /* 0x0000000801007387 */ /* 0x0025e80000100a00 */
[----:B----4-:R2:W-:Y:S04]  /*0160*/  STL [R1+0x20], R16 ;  /* 0x0000201001007387 */ /* 0x0105e80000100800 */
[----:B------:R2:W-:Y:S04]  /*0170*/  STL.64 [R1+0x8], R10 ;  /* 0x0000080a01007387 */ /* 0x0005e80000100a00 */
[----:B------:R2:W-:Y:S02]  /*0180*/  STL.64 [R1+0x10], R12 ;  /* 0x0000100c01007387 */ /* 0x0005e40000100a00 */
[----:B------:R-:W-:-:S07]  /*0190*/  LEPC R20, `(.L_x_0) ;  /* 0x000000001014794e */ /* 0x000fce0000000000 */
[----:B0-2---:R-:W-:Y:S05]  /*01a0*/  CALL.ABS.NOINC R2 ;  /* 0x0000000002007343 */ /* 0x005fea0003c00000 */
.L_x_0:
[----:B------:R-:W-:Y:S05]  /*01b0*/  EXIT ;  /* 0x000000000000794d */ /* 0x000fea0003800000 */
.L_x_1:
[----:B------:R-:W-:-:S00]  /*01c0*/  BRA `(.L_x_1) ;  /* 0xfffffffc00fc7947 */ /* 0x000fc0000383ffff */
[----:B------:R-:W-:-:S00]  /*01d0*/  NOP ;  /* 0x0000000000007918 */ /* 0x000fc00000000000 */
        /* <DEDUP_REMOVED lines=10> */
.L_x_2:


//--------------------- .nv.global.init           --------------------------
	.section	.nv.global.init,"aw",@progbits
.nv.global.init:
	.type		$str,@object
	.size		$str,(.L_0 - $str)
$str:
        /*0000*/ 	.byte	0x54, 0x68, 0x72, 0x65, 0x61, 0x64, 0x49, 0x64, 0x78, 0x2e, 0x78, 0x20, 0x3a, 0x20, 0x25, 0x64
        /* <DEDUP_REMOVED lines=8> */
        /*0090*/ 	.byte	0x69, 0x6d, 0x2e, 0x7a, 0x20, 0x3a, 0x20, 0x25, 0x64, 0x0a, 0x00
.L_0:


//--------------------- .nv.shared.reserved.0     --------------------------
	.section	.nv.shared.reserved.0,"aw",@nobits
	.weak		__nv_reservedSMEM_offset_0_alias
	.size		__nv_reservedSMEM_offset_0_alias, 0, 64
	.other		__nv_reservedSMEM_offset_0_alias,@"STO_CUDA_RESERVED_SHARED STV_DEFAULT"
__nv_reservedSMEM_offset_0_alias:
	.zero		0
	.zero		64


//--------------------- .nv.constant0._Z13print_detailsv --------------------------
	.section	.nv.constant0._Z13print_detailsv,"a",@progbits
	.sectionflags	@""
	.align	4
.nv.constant0._Z13print_detailsv:
	.zero		896


//--------------------- SYMBOLS --------------------------

	.type		.nv.reservedSmem.offset0,@object
	.size		.nv.reservedSmem.offset0,0x4
	.type		vprintf,@function
